//
// Generated by NVIDIA NVVM Compiler
//
// Compiler Build ID: CL-36424714
// Cuda compilation tools, release 13.0, V13.0.88
// Based on NVVM 20.0.0
//

.version 9.0
.target sm_100
.address_size 64

	// .globl	_Z11relu_kernelPKfPfi

.visible .entry _Z11relu_kernelPKfPfi(
	.param .u64 .ptr .align 1 _Z11relu_kernelPKfPfi_param_0,
	.param .u64 .ptr .align 1 _Z11relu_kernelPKfPfi_param_1,
	.param .u32 _Z11relu_kernelPKfPfi_param_2
)
{
	.reg .pred 	%p<2>;
	.reg .b32 	%r<6>;
	.reg .b32 	%f<3>;
	.reg .b64 	%rd<8>;

	ld.param.u64 	%rd1, [_Z11relu_kernelPKfPfi_param_0];
	ld.param.u64 	%rd2, [_Z11relu_kernelPKfPfi_param_1];
	ld.param.u32 	%r2, [_Z11relu_kernelPKfPfi_param_2];
	mov.u32 	%r3, %tid.x;
	mov.u32 	%r4, %ctaid.x;
	mov.u32 	%r5, %ntid.x;
	mad.lo.s32 	%r1, %r4, %r5, %r3;
	setp.ge.s32 	%p1, %r1, %r2;
	@%p1 bra 	$L__BB0_2;
	cvta.to.global.u64 	%rd3, %rd1;
	cvta.to.global.u64 	%rd4, %rd2;
	mul.wide.s32 	%rd5, %r1, 4;
	add.s64 	%rd6, %rd3, %rd5;
	ld.global.f32 	%f1, [%rd6];
	max.f32 	%f2, %f1, 0f00000000;
	add.s64 	%rd7, %rd4, %rd5;
	st.global.f32 	[%rd7], %f2;
$L__BB0_2:
	ret;

}


// ===== COMPILED SASS (sm_100) =====

	.target	sm_100

	.elftype	@"ET_EXEC"


//--------------------- .note.nv.tkinfo           --------------------------
	.section	.note.nv.tkinfo,"",@"SHT_NOTE"
	.sectionflags	@"SHF_NOTE_NV_TKINFO"
	.tkinfo
        /*0018*/ 	.word	0x00000002
        /*0030*/ 	.string	""
        /*0030*/ 	.string	"ptxas"
        /*0030*/ 	.string	"Cuda compilation tools, release 13.0, V13.0.88"
        /*0030*/ 	.string	"Build cuda_13.0.r13.0/compiler.36424714_0"
        /*0030*/ 	.string	"-arch sm_100 -m 64 "



//--------------------- .note.nv.cuinfo           --------------------------
	.section	.note.nv.cuinfo,"",@"SHT_NOTE"
	.sectionflags	@"SHF_NOTE_NV_CUINFO"
        /*0018*/ 	.short	0x0002
        /*001a*/ 	.short	0x0064
        /*001c*/ 	.short	0x0082
	.zero		2


//--------------------- .nv.info                  --------------------------
	.section	.nv.info,"",@"SHT_CUDA_INFO"
	.align	4


	//----- nvinfo : EIATTR_REGCOUNT
	.align		4
        /*0000*/ 	.byte	0x04, 0x2f
        /*0002*/ 	.short	(.L_1 - .L_0)
	.align		4
.L_0:
        /*0004*/ 	.word	index@(_Z11relu_kernelPKfPfi)
        /*0008*/ 	.word	0x0000000a


	//----- nvinfo : EIATTR_FRAME_SIZE
	.align		4
.L_1:
        /*000c*/ 	.byte	0x04, 0x11
        /*000e*/ 	.short	(.L_3 - .L_2)
	.align		4
.L_2:
        /*0010*/ 	.word	index@(_Z11relu_kernelPKfPfi)
        /*0014*/ 	.word	0x00000000


	//----- nvinfo : EIATTR_MIN_STACK_SIZE
	.align		4
.L_3:
        /*0018*/ 	.byte	0x04, 0x12
        /*001a*/ 	.short	(.L_5 - .L_4)
	.align		4
.L_4:
        /*001c*/ 	.word	index@(_Z11relu_kernelPKfPfi)
        /*0020*/ 	.word	0x00000000
.L_5:


//--------------------- .nv.compat                --------------------------
	.section	.nv.compat,"",@"SHT_CUDA_COMPAT_INFO"
	.align	4
        /*0000*/ 	.byte	0x02, 0x09, 0x00, 0x00, 0x02, 0x02, 0x01, 0x00, 0x02, 0x05, 0x05, 0x00, 0x03, 0x07, 0x01, 0x01
        /*0010*/ 	.byte	0x02, 0x03, 0x00, 0x00, 0x02, 0x06, 0x01, 0x00, 0x04, 0x0b, 0x08, 0x00, 0x09, 0x00, 0x00, 0x00
        /*0020*/ 	.byte	0x00, 0x00, 0x00, 0x00


//--------------------- .nv.info._Z11relu_kernelPKfPfi --------------------------
	.section	.nv.info._Z11relu_kernelPKfPfi,"",@"SHT_CUDA_INFO"
	.sectionflags	@""
	.align	4


	//----- nvinfo : EIATTR_CUDA_API_VERSION
	.align		4
        /*0000*/ 	.byte	0x04, 0x37
        /*0002*/ 	.short	(.L_7 - .L_6)
.L_6:
        /*0004*/ 	.word	0x00000082


	//----- nvinfo : EIATTR_KPARAM_INFO
	.align		4
.L_7:
        /*0008*/ 	.byte	0x04, 0x17
        /*000a*/ 	.short	(.L_9 - .L_8)
.L_8:
        /*000c*/ 	.word	0x00000000
        /*0010*/ 	.short	0x0002
        /*0012*/ 	.short	0x0010
        /*0014*/ 	.byte	0x00, 0xf0, 0x11, 0x00


	//----- nvinfo : EIATTR_KPARAM_INFO
	.align		4
.L_9:
        /*0018*/ 	.byte	0x04, 0x17
        /*001a*/ 	.short	(.L_11 - .L_10)
.L_10:
        /*001c*/ 	.word	0x00000000
        /*0020*/ 	.short	0x0001
        /*0022*/ 	.short	0x0008
        /*0024*/ 	.byte	0x00, 0xf5, 0x21, 0x00


	//----- nvinfo : EIATTR_KPARAM_INFO
	.align		4
.L_11:
        /*0028*/ 	.byte	0x04, 0x17
        /*002a*/ 	.short	(.L_13 - .L_12)
.L_12:
        /*002c*/ 	.word	0x00000000
        /*0030*/ 	.short	0x0000
        /*0032*/ 	.short	0x0000
        /*0034*/ 	.byte	0x00, 0xf5, 0x21, 0x00


	//----- nvinfo : EIATTR_SPARSE_MMA_MASK
	.align		4
.L_13:
        /*0038*/ 	.byte	0x03, 0x50
        /*003a*/ 	.short	0x0000


	//----- nvinfo : EIATTR_MAXREG_COUNT
	.align		4
        /*003c*/ 	.byte	0x03, 0x1b
        /*003e*/ 	.short	0x00ff


	//----- nvinfo : EIATTR_MERCURY_ISA_VERSION
	.align		4
        /*0040*/ 	.byte	0x03, 0x5f
        /*0042*/ 	.short	0x0101


	//----- nvinfo : EIATTR_VRC_CTA_INIT_COUNT
	.align		4
        /*0044*/ 	.byte	0x02, 0x4a
	.zero		1
	.zero		1


	//----- nvinfo : EIATTR_EXIT_INSTR_OFFSETS
	.align		4
        /*0048*/ 	.byte	0x04, 0x1c
        /*004a*/ 	.short	(.L_15 - .L_14)


	//   ....[0]....
.L_14:
        /*004c*/ 	.word	0x00000070


	//   ....[1]....
        /*0050*/ 	.word	0x00000100


	//----- nvinfo : EIATTR_CBANK_PARAM_SIZE
	.align		4
.L_15:
        /*0054*/ 	.byte	0x03, 0x19
        /*0056*/ 	.short	0x0014


	//----- nvinfo : EIATTR_PARAM_CBANK
	.align		4
        /*0058*/ 	.byte	0x04, 0x0a
        /*005a*/ 	.short	(.L_17 - .L_16)
	.align		4
.L_16:
        /*005c*/ 	.word	index@(.nv.constant0._Z11relu_kernelPKfPfi)
        /*0060*/ 	.short	0x0380
        /*0062*/ 	.short	0x0014


	//----- nvinfo : EIATTR_SW_WAR
	.align		4
.L_17:
        /*0064*/ 	.byte	0x04, 0x36
        /*0066*/ 	.short	(.L_19 - .L_18)
.L_18:
        /*0068*/ 	.word	0x00000008
.L_19:


//--------------------- .nv.callgraph             --------------------------
	.section	.nv.callgraph,"",@"SHT_CUDA_CALLGRAPH"
	.align	4
	.sectionentsize	8
	.align		4
        /*0000*/ 	.word	0x00000000
	.align		4
        /*0004*/ 	.word	0xffffffff
	.align		4
        /*0008*/ 	.word	0x00000000
	.align		4
        /*000c*/ 	.word	0xfffffffe
	.align		4
        /*0010*/ 	.word	0x00000000
	.align		4
        /*0014*/ 	.word	0xfffffffd
	.align		4
        /*0018*/ 	.word	0x00000000
	.align		4
        /*001c*/ 	.word	0xfffffffc


//--------------------- .text._Z11relu_kernelPKfPfi --------------------------
	.section	.text._Z11relu_kernelPKfPfi,"ax",@progbits
	.align	128
        .global         _Z11relu_kernelPKfPfi
        .type           _Z11relu_kernelPKfPfi,@function
        .size           _Z11relu_kernelPKfPfi,(.L_x_1 - _Z11relu_kernelPKfPfi)
        .other          _Z11relu_kernelPKfPfi,@"STO_CUDA_ENTRY STV_DEFAULT"
_Z11relu_kernelPKfPfi:
.text._Z11relu_kernelPKfPfi:
[----:B------:R-:W-:Y:S01]  /*0000*/  LDC R1, c[0x0][0x37c] ;  /* 0x0000df00ff017b82 */ /* 0x000fe20000000800 */
[----:B------:R-:W0:Y:S07]  /*0010*/  S2R R7, SR_TID.X ;  /* 0x0000000000077919 */ /* 0x000e2e0000002100 */
[----:B------:R-:W0:Y:S01]  /*0020*/  S2UR UR4, SR_CTAID.X ;  /* 0x00000000000479c3 */ /* 0x000e220000002500 */
[----:B------:R-:W1:Y:S07]  /*0030*/  LDCU UR5, c[0x0][0x390] ;  /* 0x00007200ff0577ac */ /* 0x000e6e0008000800 */
[----:B------:R-:W0:Y:S02]  /*0040*/  LDC R0, c[0x0][0x360] ;  /* 0x0000d800ff007b82 */ /* 0x000e240000000800 */
[----:B0-----:R-:W-:-:S05]  /*0050*/  IMAD R7, R0, UR4, R7 ;  /* 0x0000000400077c24 */ /* 0x001fca000f8e0207 */
[----:B-1----:R-:W-:-:S13]  /*0060*/  ISETP.GE.AND P0, PT, R7, UR5, PT ;  /* 0x0000000507007c0c */ /* 0x002fda000bf06270 */
[----:B------:R-:W-:Y:S05]  /*0070*/  @P0 EXIT ;  /* 0x000000000000094d */ /* 0x000fea0003800000 */
[----:B------:R-:W0:Y:S01]  /*0080*/  LDC.64 R2, c[0x0][0x380] ;  /* 0x0000e000ff027b82 */ /* 0x000e220000000a00 */
[----:B------:R-:W1:Y:S07]  /*0090*/  LDCU.64 UR4, c[0x0][0x358] ;  /* 0x00006b00ff0477ac */ /* 0x000e6e0008000a00 */
[----:B------:R-:W2:Y:S01]  /*00a0*/  LDC.64 R4, c[0x0][0x388] ;  /* 0x0000e200ff047b82 */ /* 0x000ea20000000a00 */
[----:B0-----:R-:W-:-:S06]  /*00b0*/  IMAD.WIDE R2, R7, 0x4, R2 ;  /* 0x0000000407027825 */ /* 0x001fcc00078e0202 */
[----:B-1----:R-:W3:Y:S01]  /*00c0*/  LDG.E R2, desc[UR4][R2.64] ;  /* 0x0000000402027981 */ /* 0x002ee2000c1e1900 */
[----:B--2---:R-:W-:Y:S01]  /*00d0*/  IMAD.WIDE R4, R7, 0x4, R4 ;  /* 0x0000000407047825 */ /* 0x004fe200078e0204 */
[----:B---3--:R-:W-:-:S05]  /*00e0*/  FMNMX R7, RZ, R2, !PT ;  /* 0x00000002ff077209 */ /* 0x008fca0007800000 */
[----:B------:R-:W-:Y:S01]  /*00f0*/  STG.E desc[UR4][R4.64], R7 ;  /* 0x0000000704007986 */ /* 0x000fe2000c101904 */
[----:B------:R-:W-:Y:S05]  /*0100*/  EXIT ;  /* 0x000000000000794d */ /* 0x000fea0003800000 */
.L_x_0:
[----:B------:R-:W-:-:S00]  /*0110*/  BRA `(.L_x_0) ;  /* 0xfffffffc00fc7947 */ /* 0x000fc0000383ffff */
[----:B------:R-:W-:-:S00]  /*0120*/  NOP ;  /* 0x0000000000007918 */ /* 0x000fc00000000000 */
        /* <DEDUP_REMOVED lines=13> */
.L_x_1:


//--------------------- .nv.shared.reserved.0     --------------------------
	.section	.nv.shared.reserved.0,"aw",@nobits
	.weak		__nv_reservedSMEM_offset_0_alias
	.size		__nv_reservedSMEM_offset_0_alias, 0, 64
	.other		__nv_reservedSMEM_offset_0_alias,@"STO_CUDA_RESERVED_SHARED STV_DEFAULT"
__nv_reservedSMEM_offset_0_alias:
	.zero		0
	.zero		64


//--------------------- .nv.constant0._Z11relu_kernelPKfPfi --------------------------
	.section	.nv.constant0._Z11relu_kernelPKfPfi,"a",@progbits
	.sectionflags	@""
	.align	4
.nv.constant0._Z11relu_kernelPKfPfi:
	.zero		916


//--------------------- SYMBOLS --------------------------

	.type		.nv.reservedSmem.offset0,@object
	.size		.nv.reservedSmem.offset0,0x4
